//
// Generated by NVIDIA NVVM Compiler
//
// Compiler Build ID: CL-36424714
// Cuda compilation tools, release 13.0, V13.0.88
// Based on NVVM 20.0.0
//

.version 9.0
.target sm_100
.address_size 64

	// .globl	_Z10ConvKernelPKfS0_Pfmm
.extern .shared .align 16 .b8 block_shared_A[];

.visible .entry _Z10ConvKernelPKfS0_Pfmm(
	.param .u64 .ptr .align 1 _Z10ConvKernelPKfS0_Pfmm_param_0,
	.param .u64 .ptr .align 1 _Z10ConvKernelPKfS0_Pfmm_param_1,
	.param .u64 .ptr .align 1 _Z10ConvKernelPKfS0_Pfmm_param_2,
	.param .u64 _Z10ConvKernelPKfS0_Pfmm_param_3,
	.param .u64 _Z10ConvKernelPKfS0_Pfmm_param_4
)
{
	.reg .pred 	%p<16>;
	.reg .b32 	%r<40>;
	.reg .b32 	%f<116>;
	.reg .b64 	%rd<61>;

	ld.param.u64 	%rd22, [_Z10ConvKernelPKfS0_Pfmm_param_0];
	ld.param.u64 	%rd26, [_Z10ConvKernelPKfS0_Pfmm_param_1];
	ld.param.u64 	%rd23, [_Z10ConvKernelPKfS0_Pfmm_param_2];
	ld.param.u64 	%rd24, [_Z10ConvKernelPKfS0_Pfmm_param_3];
	ld.param.u64 	%rd25, [_Z10ConvKernelPKfS0_Pfmm_param_4];
	cvta.to.global.u64 	%rd1, %rd26;
	mov.u32 	%r1, %tid.x;
	mov.u32 	%r12, %ctaid.x;
	mov.u32 	%r2, %ntid.x;
	mul.lo.s32 	%r3, %r12, %r2;
	add.s32 	%r13, %r3, %r1;
	cvt.u64.u32 	%rd2, %r13;
	cvt.u32.u64 	%r14, %rd25;
	add.s32 	%r15, %r2, %r14;
	add.s32 	%r4, %r15, -1;
	setp.ge.s32 	%p1, %r1, %r4;
	@%p1 bra 	$L__BB0_5;
	add.s64 	%rd27, %rd25, -1;
	shr.u64 	%rd28, %rd27, 1;
	cvt.u32.u64 	%r16, %rd28;
	sub.s32 	%r5, %r3, %r16;
	cvta.to.global.u64 	%rd3, %rd22;
	mov.u32 	%r38, %r1;
$L__BB0_2:
	add.s32 	%r7, %r38, %r5;
	setp.lt.s32 	%p2, %r7, 0;
	cvt.s64.s32 	%rd29, %r7;
	setp.le.u64 	%p3, %rd24, %rd29;
	mov.f32 	%f106, 0f00000000;
	or.pred  	%p4, %p2, %p3;
	@%p4 bra 	$L__BB0_4;
	mul.wide.u32 	%rd30, %r7, 4;
	add.s64 	%rd31, %rd3, %rd30;
	ld.global.f32 	%f106, [%rd31];
$L__BB0_4:
	shl.b32 	%r17, %r38, 2;
	mov.u32 	%r18, block_shared_A;
	add.s32 	%r19, %r18, %r17;
	st.shared.f32 	[%r19], %f106;
	add.s32 	%r38, %r38, %r2;
	setp.lt.s32 	%p5, %r38, %r4;
	@%p5 bra 	$L__BB0_2;
$L__BB0_5:
	bar.sync 	0;
	setp.le.u64 	%p6, %rd24, %rd2;
	@%p6 bra 	$L__BB0_20;
	setp.eq.s64 	%p7, %rd25, 0;
	mov.f32 	%f115, 0f00000000;
	@%p7 bra 	$L__BB0_19;
	and.b64  	%rd4, %rd25, 15;
	setp.lt.u64 	%p8, %rd25, 16;
	mov.f32 	%f115, 0f00000000;
	mov.b64 	%rd57, 0;
	@%p8 bra 	$L__BB0_10;
	and.b64  	%rd57, %rd25, -16;
	neg.s64 	%rd6, %rd57;
	shl.b32 	%r20, %r1, 2;
	mov.u32 	%r21, block_shared_A;
	add.s32 	%r22, %r20, %r21;
	add.s32 	%r39, %r22, 32;
	mov.f32 	%f115, 0f00000000;
	mov.b64 	%rd55, 0;
	mov.u64 	%rd54, %rd1;
$L__BB0_9:
	.pragma "nounroll";
	ld.shared.f32 	%f21, [%r39+-32];
	ld.global.f32 	%f22, [%rd54];
	fma.rn.f32 	%f23, %f21, %f22, %f115;
	ld.shared.f32 	%f24, [%r39+-28];
	shl.b64 	%rd34, %rd55, 2;
	and.b64  	%rd35, %rd34, 17179869120;
	add.s64 	%rd36, %rd1, %rd35;
	ld.global.f32 	%f25, [%rd36+4];
	fma.rn.f32 	%f26, %f24, %f25, %f23;
	ld.shared.f32 	%f27, [%r39+-24];
	ld.global.f32 	%f28, [%rd36+8];
	fma.rn.f32 	%f29, %f27, %f28, %f26;
	ld.shared.f32 	%f30, [%r39+-20];
	ld.global.f32 	%f31, [%rd36+12];
	fma.rn.f32 	%f32, %f30, %f31, %f29;
	ld.shared.f32 	%f33, [%r39+-16];
	ld.global.f32 	%f34, [%rd36+16];
	fma.rn.f32 	%f35, %f33, %f34, %f32;
	ld.shared.f32 	%f36, [%r39+-12];
	ld.global.f32 	%f37, [%rd36+20];
	fma.rn.f32 	%f38, %f36, %f37, %f35;
	ld.shared.f32 	%f39, [%r39+-8];
	ld.global.f32 	%f40, [%rd36+24];
	fma.rn.f32 	%f41, %f39, %f40, %f38;
	ld.shared.f32 	%f42, [%r39+-4];
	ld.global.f32 	%f43, [%rd36+28];
	fma.rn.f32 	%f44, %f42, %f43, %f41;
	ld.shared.f32 	%f45, [%r39];
	ld.global.f32 	%f46, [%rd36+32];
	fma.rn.f32 	%f47, %f45, %f46, %f44;
	ld.shared.f32 	%f48, [%r39+4];
	ld.global.f32 	%f49, [%rd36+36];
	fma.rn.f32 	%f50, %f48, %f49, %f47;
	ld.shared.f32 	%f51, [%r39+8];
	ld.global.f32 	%f52, [%rd36+40];
	fma.rn.f32 	%f53, %f51, %f52, %f50;
	ld.shared.f32 	%f54, [%r39+12];
	ld.global.f32 	%f55, [%rd36+44];
	fma.rn.f32 	%f56, %f54, %f55, %f53;
	ld.shared.f32 	%f57, [%r39+16];
	ld.global.f32 	%f58, [%rd36+48];
	fma.rn.f32 	%f59, %f57, %f58, %f56;
	ld.shared.f32 	%f60, [%r39+20];
	ld.global.f32 	%f61, [%rd36+52];
	fma.rn.f32 	%f62, %f60, %f61, %f59;
	ld.shared.f32 	%f63, [%r39+24];
	ld.global.f32 	%f64, [%rd36+56];
	fma.rn.f32 	%f65, %f63, %f64, %f62;
	ld.shared.f32 	%f66, [%r39+28];
	ld.global.f32 	%f67, [%rd36+60];
	fma.rn.f32 	%f115, %f66, %f67, %f65;
	add.s64 	%rd55, %rd55, 16;
	add.s64 	%rd37, %rd6, %rd55;
	add.s64 	%rd54, %rd54, 64;
	add.s32 	%r39, %r39, 64;
	setp.ne.s64 	%p9, %rd37, 0;
	@%p9 bra 	$L__BB0_9;
$L__BB0_10:
	setp.eq.s64 	%p10, %rd4, 0;
	@%p10 bra 	$L__BB0_19;
	and.b64  	%rd12, %rd25, 7;
	setp.lt.u64 	%p11, %rd4, 8;
	@%p11 bra 	$L__BB0_13;
	cvt.u32.u64 	%r23, %rd57;
	add.s32 	%r24, %r1, %r23;
	shl.b32 	%r25, %r24, 2;
	mov.u32 	%r26, block_shared_A;
	add.s32 	%r27, %r26, %r25;
	ld.shared.f32 	%f69, [%r27];
	shl.b64 	%rd38, %rd57, 2;
	add.s64 	%rd39, %rd1, %rd38;
	ld.global.f32 	%f70, [%rd39];
	fma.rn.f32 	%f71, %f69, %f70, %f115;
	ld.shared.f32 	%f72, [%r27+4];
	and.b64  	%rd40, %rd38, 17179869180;
	add.s64 	%rd41, %rd1, %rd40;
	ld.global.f32 	%f73, [%rd41+4];
	fma.rn.f32 	%f74, %f72, %f73, %f71;
	ld.shared.f32 	%f75, [%r27+8];
	ld.global.f32 	%f76, [%rd41+8];
	fma.rn.f32 	%f77, %f75, %f76, %f74;
	ld.shared.f32 	%f78, [%r27+12];
	ld.global.f32 	%f79, [%rd41+12];
	fma.rn.f32 	%f80, %f78, %f79, %f77;
	ld.shared.f32 	%f81, [%r27+16];
	ld.global.f32 	%f82, [%rd41+16];
	fma.rn.f32 	%f83, %f81, %f82, %f80;
	ld.shared.f32 	%f84, [%r27+20];
	ld.global.f32 	%f85, [%rd41+20];
	fma.rn.f32 	%f86, %f84, %f85, %f83;
	ld.shared.f32 	%f87, [%r27+24];
	ld.global.f32 	%f88, [%rd41+24];
	fma.rn.f32 	%f89, %f87, %f88, %f86;
	ld.shared.f32 	%f90, [%r27+28];
	ld.global.f32 	%f91, [%rd41+28];
	fma.rn.f32 	%f115, %f90, %f91, %f89;
	add.s64 	%rd42, %rd57, 8;
	and.b64  	%rd57, %rd42, 4294967295;
$L__BB0_13:
	setp.eq.s64 	%p12, %rd12, 0;
	@%p12 bra 	$L__BB0_19;
	and.b64  	%rd59, %rd25, 3;
	setp.lt.u64 	%p13, %rd12, 4;
	@%p13 bra 	$L__BB0_16;
	cvt.u32.u64 	%r28, %rd57;
	add.s32 	%r29, %r1, %r28;
	shl.b32 	%r30, %r29, 2;
	mov.u32 	%r31, block_shared_A;
	add.s32 	%r32, %r31, %r30;
	ld.shared.f32 	%f93, [%r32];
	shl.b64 	%rd43, %rd57, 2;
	add.s64 	%rd44, %rd1, %rd43;
	ld.global.f32 	%f94, [%rd44];
	fma.rn.f32 	%f95, %f93, %f94, %f115;
	ld.shared.f32 	%f96, [%r32+4];
	and.b64  	%rd45, %rd43, 17179869180;
	add.s64 	%rd46, %rd1, %rd45;
	ld.global.f32 	%f97, [%rd46+4];
	fma.rn.f32 	%f98, %f96, %f97, %f95;
	ld.shared.f32 	%f99, [%r32+8];
	ld.global.f32 	%f100, [%rd46+8];
	fma.rn.f32 	%f101, %f99, %f100, %f98;
	ld.shared.f32 	%f102, [%r32+12];
	ld.global.f32 	%f103, [%rd46+12];
	fma.rn.f32 	%f115, %f102, %f103, %f101;
	add.s64 	%rd47, %rd57, 4;
	and.b64  	%rd57, %rd47, 4294967295;
$L__BB0_16:
	setp.eq.s64 	%p14, %rd59, 0;
	@%p14 bra 	$L__BB0_19;
	mov.u32 	%r36, block_shared_A;
$L__BB0_18:
	.pragma "nounroll";
	cvt.u32.u64 	%r33, %rd57;
	add.s32 	%r34, %r1, %r33;
	shl.b32 	%r35, %r34, 2;
	add.s32 	%r37, %r36, %r35;
	ld.shared.f32 	%f104, [%r37];
	shl.b64 	%rd48, %rd57, 2;
	add.s64 	%rd49, %rd1, %rd48;
	ld.global.f32 	%f105, [%rd49];
	fma.rn.f32 	%f115, %f104, %f105, %f115;
	add.s64 	%rd50, %rd57, 1;
	and.b64  	%rd57, %rd50, 4294967295;
	add.s64 	%rd59, %rd59, -1;
	setp.ne.s64 	%p15, %rd59, 0;
	@%p15 bra 	$L__BB0_18;
$L__BB0_19:
	cvta.to.global.u64 	%rd51, %rd23;
	shl.b64 	%rd52, %rd2, 2;
	add.s64 	%rd53, %rd51, %rd52;
	st.global.f32 	[%rd53], %f115;
$L__BB0_20:
	ret;

}


// ===== COMPILED SASS (sm_100) =====

	.target	sm_100

	.elftype	@"ET_EXEC"


//--------------------- .note.nv.tkinfo           --------------------------
	.section	.note.nv.tkinfo,"",@"SHT_NOTE"
	.sectionflags	@"SHF_NOTE_NV_TKINFO"
	.tkinfo
        /*0018*/ 	.word	0x00000002
        /*0030*/ 	.string	""
        /*0030*/ 	.string	"ptxas"
        /*0030*/ 	.string	"Cuda compilation tools, release 13.0, V13.0.88"
        /*0030*/ 	.string	"Build cuda_13.0.r13.0/compiler.36424714_0"
        /*0030*/ 	.string	"-arch sm_100 -m 64 "



//--------------------- .note.nv.cuinfo           --------------------------
	.section	.note.nv.cuinfo,"",@"SHT_NOTE"
	.sectionflags	@"SHF_NOTE_NV_CUINFO"
        /*0018*/ 	.short	0x0002
        /*001a*/ 	.short	0x0064
        /*001c*/ 	.short	0x0082
	.zero		2


//--------------------- .nv.info                  --------------------------
	.section	.nv.info,"",@"SHT_CUDA_INFO"
	.align	4


	//----- nvinfo : EIATTR_REGCOUNT
	.align		4
        /*0000*/ 	.byte	0x04, 0x2f
        /*0002*/ 	.short	(.L_1 - .L_0)
	.align		4
.L_0:
        /*0004*/ 	.word	index@(_Z10ConvKernelPKfS0_Pfmm)
        /*0008*/ 	.word	0x0000001e


	//----- nvinfo : EIATTR_FRAME_SIZE
	.align		4
.L_1:
        /*000c*/ 	.byte	0x04, 0x11
        /*000e*/ 	.short	(.L_3 - .L_2)
	.align		4
.L_2:
        /*0010*/ 	.word	index@(_Z10ConvKernelPKfS0_Pfmm)
        /*0014*/ 	.word	0x00000000


	//----- nvinfo : EIATTR_MIN_STACK_SIZE
	.align		4
.L_3:
        /*0018*/ 	.byte	0x04, 0x12
        /*001a*/ 	.short	(.L_5 - .L_4)
	.align		4
.L_4:
        /*001c*/ 	.word	index@(_Z10ConvKernelPKfS0_Pfmm)
        /*0020*/ 	.word	0x00000000
.L_5:


//--------------------- .nv.compat                --------------------------
	.section	.nv.compat,"",@"SHT_CUDA_COMPAT_INFO"
	.align	4
        /*0000*/ 	.byte	0x02, 0x09, 0x00, 0x00, 0x02, 0x02, 0x01, 0x00, 0x02, 0x05, 0x05, 0x00, 0x03, 0x07, 0x01, 0x01
        /*0010*/ 	.byte	0x02, 0x03, 0x00, 0x00, 0x02, 0x06, 0x01, 0x00, 0x04, 0x0b, 0x08, 0x00, 0x09, 0x00, 0x00, 0x00
        /*0020*/ 	.byte	0x00, 0x00, 0x00, 0x00


//--------------------- .nv.info._Z10ConvKernelPKfS0_Pfmm --------------------------
	.section	.nv.info._Z10ConvKernelPKfS0_Pfmm,"",@"SHT_CUDA_INFO"
	.sectionflags	@""
	.align	4


	//----- nvinfo : EIATTR_CUDA_API_VERSION
	.align		4
        /*0000*/ 	.byte	0x04, 0x37
        /*0002*/ 	.short	(.L_7 - .L_6)
.L_6:
        /*0004*/ 	.word	0x00000082


	//----- nvinfo : EIATTR_KPARAM_INFO
	.align		4
.L_7:
        /*0008*/ 	.byte	0x04, 0x17
        /*000a*/ 	.short	(.L_9 - .L_8)
.L_8:
        /*000c*/ 	.word	0x00000000
        /*0010*/ 	.short	0x0004
        /*0012*/ 	.short	0x0020
        /*0014*/ 	.byte	0x00, 0xf0, 0x21, 0x00


	//----- nvinfo : EIATTR_KPARAM_INFO
	.align		4
.L_9:
        /*0018*/ 	.byte	0x04, 0x17
        /*001a*/ 	.short	(.L_11 - .L_10)
.L_10:
        /*001c*/ 	.word	0x00000000
        /*0020*/ 	.short	0x0003
        /*0022*/ 	.short	0x0018
        /*0024*/ 	.byte	0x00, 0xf0, 0x21, 0x00


	//----- nvinfo : EIATTR_KPARAM_INFO
	.align		4
.L_11:
        /*0028*/ 	.byte	0x04, 0x17
        /*002a*/ 	.short	(.L_13 - .L_12)
.L_12:
        /*002c*/ 	.word	0x00000000
        /*0030*/ 	.short	0x0002
        /*0032*/ 	.short	0x0010
        /*0034*/ 	.byte	0x00, 0xf5, 0x21, 0x00


	//----- nvinfo : EIATTR_KPARAM_INFO
	.align		4
.L_13:
        /*0038*/ 	.byte	0x04, 0x17
        /*003a*/ 	.short	(.L_15 - .L_14)
.L_14:
        /*003c*/ 	.word	0x00000000
        /*0040*/ 	.short	0x0001
        /*0042*/ 	.short	0x0008
        /*0044*/ 	.byte	0x00, 0xf5, 0x21, 0x00


	//----- nvinfo : EIATTR_KPARAM_INFO
	.align		4
.L_15:
        /*0048*/ 	.byte	0x04, 0x17
        /*004a*/ 	.short	(.L_17 - .L_16)
.L_16:
        /*004c*/ 	.word	0x00000000
        /*0050*/ 	.short	0x0000
        /*0052*/ 	.short	0x0000
        /*0054*/ 	.byte	0x00, 0xf5, 0x21, 0x00


	//----- nvinfo : EIATTR_SPARSE_MMA_MASK
	.align		4
.L_17:
        /*0058*/ 	.byte	0x03, 0x50
        /*005a*/ 	.short	0x0000


	//----- nvinfo : EIATTR_MAXREG_COUNT
	.align		4
        /*005c*/ 	.byte	0x03, 0x1b
        /*005e*/ 	.short	0x00ff


	//----- nvinfo : EIATTR_NUM_BARRIERS
	.align		4
        /*0060*/ 	.byte	0x02, 0x4c
        /*0062*/ 	.byte	0x01
	.zero		1


	//----- nvinfo : EIATTR_MERCURY_ISA_VERSION
	.align		4
        /*0064*/ 	.byte	0x03, 0x5f
        /*0066*/ 	.short	0x0101


	//----- nvinfo : EIATTR_VRC_CTA_INIT_COUNT
	.align		4
        /*0068*/ 	.byte	0x02, 0x4a
	.zero		1
	.zero		1


	//----- nvinfo : EIATTR_EXIT_INSTR_OFFSETS
	.align		4
        /*006c*/ 	.byte	0x04, 0x1c
        /*006e*/ 	.short	(.L_19 - .L_18)


	//   ....[0]....
.L_18:
        /*0070*/ 	.word	0x000002c0


	//   ....[1]....
        /*0074*/ 	.word	0x00000ff0


	//----- nvinfo : EIATTR_CRS_STACK_SIZE
	.align		4
.L_19:
        /*0078*/ 	.byte	0x04, 0x1e
        /*007a*/ 	.short	(.L_21 - .L_20)
.L_20:
        /*007c*/ 	.word	0x00000000


	//----- nvinfo : EIATTR_CBANK_PARAM_SIZE
	.align		4
.L_21:
        /*0080*/ 	.byte	0x03, 0x19
        /*0082*/ 	.short	0x0028


	//----- nvinfo : EIATTR_PARAM_CBANK
	.align		4
        /*0084*/ 	.byte	0x04, 0x0a
        /*0086*/ 	.short	(.L_23 - .L_22)
	.align		4
.L_22:
        /*0088*/ 	.word	index@(.nv.constant0._Z10ConvKernelPKfS0_Pfmm)
        /*008c*/ 	.short	0x0380
        /*008e*/ 	.short	0x0028


	//----- nvinfo : EIATTR_SW_WAR
	.align		4
.L_23:
        /*0090*/ 	.byte	0x04, 0x36
        /*0092*/ 	.short	(.L_25 - .L_24)
.L_24:
        /*0094*/ 	.word	0x00000008
.L_25:


//--------------------- .nv.callgraph             --------------------------
	.section	.nv.callgraph,"",@"SHT_CUDA_CALLGRAPH"
	.align	4
	.sectionentsize	8
	.align		4
        /*0000*/ 	.word	0x00000000
	.align		4
        /*0004*/ 	.word	0xffffffff
	.align		4
        /*0008*/ 	.word	0x00000000
	.align		4
        /*000c*/ 	.word	0xfffffffe
	.align		4
        /*0010*/ 	.word	0x00000000
	.align		4
        /*0014*/ 	.word	0xfffffffd
	.align		4
        /*0018*/ 	.word	0x00000000
	.align		4
        /*001c*/ 	.word	0xfffffffc


//--------------------- .text._Z10ConvKernelPKfS0_Pfmm --------------------------
	.section	.text._Z10ConvKernelPKfS0_Pfmm,"ax",@progbits
	.align	128
        .global         _Z10ConvKernelPKfS0_Pfmm
        .type           _Z10ConvKernelPKfS0_Pfmm,@function
        .size           _Z10ConvKernelPKfS0_Pfmm,(.L_x_12 - _Z10ConvKernelPKfS0_Pfmm)
        .other          _Z10ConvKernelPKfS0_Pfmm,@"STO_CUDA_ENTRY STV_DEFAULT"
_Z10ConvKernelPKfS0_Pfmm:
.text._Z10ConvKernelPKfS0_Pfmm:
[----:B------:R-:W-:Y:S01]  /*0000*/  LDC R1, c[0x0][0x37c] ;  /* 0x0000df00ff017b82 */ /* 0x000fe20000000800 */
[----:B------:R-:W0:Y:S07]  /*0010*/  S2R R0, SR_TID.X ;  /* 0x0000000000007919 */ /* 0x000e2e0000002100 */
[----:B------:R-:W1:Y:S01]  /*0020*/  LDC R13, c[0x0][0x360] ;  /* 0x0000d800ff0d7b82 */ /* 0x000e620000000800 */
[----:B------:R-:W2:Y:S01]  /*0030*/  LDCU.64 UR12, c[0x0][0x358] ;  /* 0x00006b00ff0c77ac */ /* 0x000ea20008000a00 */
[----:B------:R-:W-:Y:S01]  /*0040*/  BSSY.RECONVERGENT B0, `(.L_x_0) ;  /* 0x0000023000007945 */ /* 0x000fe20003800200 */
[----:B------:R-:W3:Y:S05]  /*0050*/  LDCU.64 UR6, c[0x0][0x398] ;  /* 0x00007300ff0677ac */ /* 0x000eea0008000a00 */
[----:B------:R-:W1:Y:S08]  /*0060*/  LDC R6, c[0x0][0x3a0] ;  /* 0x0000e800ff067b82 */ /* 0x000e700000000800 */
[----:B------:R-:W4:Y:S01]  /*0070*/  S2UR UR4, SR_CTAID.X ;  /* 0x00000000000479c3 */ /* 0x000f220000002500 */
[----:B-1----:R-:W-:-:S04]  /*0080*/  IADD3 R7, PT, PT, R13, -0x1, R6 ;  /* 0xffffffff0d077810 */ /* 0x002fc80007ffe006 */
[----:B0-----:R-:W-:Y:S01]  /*0090*/  ISETP.GE.AND P0, PT, R0, R7, PT ;  /* 0x000000070000720c */ /* 0x001fe20003f06270 */
[----:B----4-:R-:W-:-:S05]  /*00a0*/  IMAD R5, R13, UR4, RZ ;  /* 0x000000040d057c24 */ /* 0x010fca000f8e02ff */
[----:B------:R-:W-:-:S07]  /*00b0*/  IADD3 R25, PT, PT, R5, R0, RZ ;  /* 0x0000000005197210 */ /* 0x000fce0007ffe0ff */
[----:B--23--:R-:W-:Y:S05]  /*00c0*/  @P0 BRA `(.L_x_1) ;  /* 0x0000000000680947 */ /* 0x00cfea0003800000 */
[----:B------:R-:W0:Y:S01]  /*00d0*/  S2R R9, SR_CgaCtaId ;  /* 0x0000000000097919 */ /* 0x000e220000008800 */
[----:B------:R-:W1:Y:S01]  /*00e0*/  LDC R11, c[0x0][0x3a4] ;  /* 0x0000e900ff0b7b82 */ /* 0x000e620000000800 */
[----:B------:R-:W-:Y:S01]  /*00f0*/  IADD3 R6, P0, PT, R6, -0x1, RZ ;  /* 0xffffffff06067810 */ /* 0x000fe20007f1e0ff */
[----:B------:R-:W-:Y:S01]  /*0100*/  IMAD.MOV.U32 R8, RZ, RZ, R0 ;  /* 0x000000ffff087224 */ /* 0x000fe200078e0000 */
[----:B------:R-:W-:-:S05]  /*0110*/  MOV R4, 0x400 ;  /* 0x0000040000047802 */ /* 0x000fca0000000f00 */
[----:B------:R-:W2:Y:S01]  /*0120*/  LDC.64 R2, c[0x0][0x380] ;  /* 0x0000e000ff027b82 */ /* 0x000ea20000000a00 */
[----:B-1----:R-:W-:-:S04]  /*0130*/  IADD3.X R11, PT, PT, R11, -0x1, RZ, P0, !PT ;  /* 0xffffffff0b0b7810 */ /* 0x002fc800007fe4ff */
[----:B------:R-:W-:Y:S02]  /*0140*/  SHF.R.U64 R6, R6, 0x1, R11 ;  /* 0x0000000106067819 */ /* 0x000fe4000000120b */
[----:B0-----:R-:W-:Y:S02]  /*0150*/  LEA R9, R9, R4, 0x18 ;  /* 0x0000000409097211 */ /* 0x001fe400078ec0ff */
[----:B--2---:R-:W-:-:S07]  /*0160*/  IADD3 R6, PT, PT, R5, -R6, RZ ;  /* 0x8000000605067210 */ /* 0x004fce0007ffe0ff */
.L_x_4:
[----:B0-----:R-:W-:Y:S01]  /*0170*/  IADD3 R5, PT, PT, R6, R8, RZ ;  /* 0x0000000806057210 */ /* 0x001fe20007ffe0ff */
[----:B------:R-:W-:Y:S01]  /*0180*/  BSSY.RECONVERGENT B1, `(.L_x_2) ;  /* 0x000000a000017945 */ /* 0x000fe20003800200 */
[----:B------:R-:W-:Y:S02]  /*0190*/  LEA R11, R8, R9, 0x2 ;  /* 0x00000009080b7211 */ /* 0x000fe400078e10ff */
[----:B------:R-:W-:Y:S02]  /*01a0*/  ISETP.GE.U32.AND P0, PT, R5, UR6, PT ;  /* 0x0000000605007c0c */ /* 0x000fe4000bf06070 */
[----:B------:R-:W-:-:S04]  /*01b0*/  SHF.R.S32.HI R4, RZ, 0x1f, R5 ;  /* 0x0000001fff047819 */ /* 0x000fc80000011405 */
[----:B------:R-:W-:Y:S01]  /*01c0*/  ISETP.GE.U32.AND.EX P0, PT, R4, UR7, PT, P0 ;  /* 0x0000000704007c0c */ /* 0x000fe2000bf06100 */
[----:B------:R-:W-:-:S03]  /*01d0*/  IMAD.MOV.U32 R4, RZ, RZ, RZ ;  /* 0x000000ffff047224 */ /* 0x000fc600078e00ff */
[----:B------:R-:W-:-:S13]  /*01e0*/  ISETP.LT.OR P0, PT, R5, RZ, P0 ;  /* 0x000000ff0500720c */ /* 0x000fda0000701670 */
[----:B------:R-:W-:Y:S05]  /*01f0*/  @P0 BRA `(.L_x_3) ;  /* 0x0000000000080947 */ /* 0x000fea0003800000 */
[----:B------:R-:W-:-:S06]  /*0200*/  IMAD.WIDE.U32 R4, R5, 0x4, R2 ;  /* 0x0000000405047825 */ /* 0x000fcc00078e0002 */
[----:B------:R0:W5:Y:S02]  /*0210*/  LDG.E R4, desc[UR12][R4.64] ;  /* 0x0000000c04047981 */ /* 0x000164000c1e1900 */
.L_x_3:
[----:B------:R-:W-:Y:S05]  /*0220*/  BSYNC.RECONVERGENT B1 ;  /* 0x0000000000017941 */ /* 0x000fea0003800200 */
.L_x_2:
[----:B-----5:R1:W-:Y:S01]  /*0230*/  STS [R11], R4 ;  /* 0x000000040b007388 */ /* 0x0203e20000000800 */
[----:B------:R-:W-:-:S04]  /*0240*/  IADD3 R8, PT, PT, R13, R8, RZ ;  /* 0x000000080d087210 */ /* 0x000fc80007ffe0ff */
[----:B------:R-:W-:-:S13]  /*0250*/  ISETP.GE.AND P0, PT, R8, R7, PT ;  /* 0x000000070800720c */ /* 0x000fda0003f06270 */
[----:B-1----:R-:W-:Y:S05]  /*0260*/  @!P0 BRA `(.L_x_4) ;  /* 0xfffffffc00c08947 */ /* 0x002fea000383ffff */
.L_x_1:
[----:B------:R-:W-:Y:S05]  /*0270*/  BSYNC.RECONVERGENT B0 ;  /* 0x0000000000007941 */ /* 0x000fea0003800200 */
.L_x_0:
[----:B------:R-:W1:Y:S01]  /*0280*/  LDCU.64 UR4, c[0x0][0x398] ;  /* 0x00007300ff0477ac */ /* 0x000e620008000a00 */
[----:B------:R-:W-:Y:S01]  /*0290*/  BAR.SYNC.DEFER_BLOCKING 0x0 ;  /* 0x0000000000007b1d */ /* 0x000fe20000010000 */
[----:B-1----:R-:W-:-:S04]  /*02a0*/  ISETP.GE.U32.AND P0, PT, R25, UR4, PT ;  /* 0x0000000419007c0c */ /* 0x002fc8000bf06070 */
[----:B------:R-:W-:-:S13]  /*02b0*/  ISETP.GE.U32.AND.EX P0, PT, RZ, UR5, PT, P0 ;  /* 0x00000005ff007c0c */ /* 0x000fda000bf06100 */
[----:B------:R-:W-:Y:S05]  /*02c0*/  @P0 EXIT ;  /* 0x000000000000094d */ /* 0x000fea0003800000 */
[----:B------:R-:W1:Y:S01]  /*02d0*/  LDCU.64 UR10, c[0x0][0x3a0] ;  /* 0x00007400ff0a77ac */ /* 0x000e620008000a00 */
[----:B------:R-:W-:Y:S01]  /*02e0*/  HFMA2 R18, -RZ, RZ, 0, 0 ;  /* 0x00000000ff127431 */ /* 0x000fe200000001ff */
[----:B-1----:R-:W-:-:S04]  /*02f0*/  UISETP.NE.U32.AND UP0, UPT, UR10, URZ, UPT ;  /* 0x000000ff0a00728c */ /* 0x002fc8000bf05070 */
[----:B------:R-:W-:-:S09]  /*0300*/  UISETP.NE.AND.EX UP0, UPT, UR11, URZ, UPT, UP0 ;  /* 0x000000ff0b00728c */ /* 0x000fd2000bf05300 */
[----:B------:R-:W-:Y:S05]  /*0310*/  BRA.U !UP0, `(.L_x_5) ;  /* 0x0000000d08247547 */ /* 0x000fea000b800000 */
[----:B------:R-:W-:Y:S01]  /*0320*/  UISETP.GE.U32.AND UP1, UPT, UR10, 0x10, UPT ;  /* 0x000000100a00788c */ /* 0x000fe2000bf26070 */
[----:B------:R-:W-:Y:S01]  /*0330*/  IMAD.MOV.U32 R18, RZ, RZ, RZ ;  /* 0x000000ffff127224 */ /* 0x000fe200078e00ff */
[----:B------:R-:W-:Y:S02]  /*0340*/  ULOP3.LUT UR16, UR10, 0xf, URZ, 0xc0, !UPT ;  /* 0x0000000f0a107892 */ /* 0x000fe4000f8ec0ff */
[----:B------:R-:W-:Y:S02]  /*0350*/  UISETP.GE.U32.AND.EX UP1, UPT, UR11, URZ, UPT, UP1 ;  /* 0x000000ff0b00728c */ /* 0x000fe4000bf26110 */
[----:B------:R-:W-:Y:S01]  /*0360*/  UISETP.NE.U32.AND UP0, UPT, UR16, URZ, UPT ;  /* 0x000000ff1000728c */ /* 0x000fe2000bf05070 */
[----:B------:R-:W-:Y:S01]  /*0370*/  UMOV UR6, URZ ;  /* 0x000000ff00067c82 */ /* 0x000fe20008000000 */
[----:B------:R-:W-:Y:S02]  /*0380*/  UMOV UR7, URZ ;  /* 0x000000ff00077c82 */ /* 0x000fe40008000000 */
[----:B------:R-:W-:-:S03]  /*0390*/  UISETP.NE.AND.EX UP0, UPT, URZ, URZ, UPT, UP0 ;  /* 0x000000ffff00728c */ /* 0x000fc6000bf05300 */
[----:B------:R-:W-:Y:S08]  /*03a0*/  BRA.U !UP1, `(.L_x_6) ;  /* 0x0000000509407547 */ /* 0x000ff0000b800000 */
[----:B------:R-:W1:Y:S01]  /*03b0*/  S2UR UR5, SR_CgaCtaId ;  /* 0x00000000000579c3 */ /* 0x000e620000008800 */
[----:B------:R-:W-:Y:S01]  /*03c0*/  UMOV UR4, 0x400 ;  /* 0x0000040000047882 */ /* 0x000fe20000000000 */
[----:B------:R-:W-:Y:S01]  /*03d0*/  HFMA2 R18, -RZ, RZ, 0, 0 ;  /* 0x00000000ff127431 */ /* 0x000fe200000001ff */
[----:B------:R-:W2:Y:S01]  /*03e0*/  LDCU UR7, c[0x0][0x3a4] ;  /* 0x00007480ff0777ac */ /* 0x000ea20008000800 */
[----:B------:R-:W3:Y:S01]  /*03f0*/  LDCU.64 UR14, c[0x0][0x388] ;  /* 0x00007100ff0e77ac */ /* 0x000ee20008000a00 */
[----:B------:R-:W4:Y:S01]  /*0400*/  LDCU.64 UR18, c[0x0][0x388] ;  /* 0x00007100ff1277ac */ /* 0x000f220008000a00 */
[----:B------:R-:W-:Y:S02]  /*0410*/  ULOP3.LUT UR6, UR10, 0xfffffff0, URZ, 0xc0, !UPT ;  /* 0xfffffff00a067892 */ /* 0x000fe4000f8ec0ff */
[----:B-1----:R-:W-:-:S03]  /*0420*/  ULEA UR4, UR5, UR4, 0x18 ;  /* 0x0000000405047291 */ /* 0x002fc6000f8ec0ff */
[----:B------:R-:W-:-:S03]  /*0430*/  UMOV UR5, URZ ;  /* 0x000000ff00057c82 */ /* 0x000fc60008000000 */
[----:B------:R-:W-:Y:S01]  /*0440*/  LEA R4, R0, UR4, 0x2 ;  /* 0x0000000400047c11 */ /* 0x000fe2000f8e10ff */
[----:B------:R-:W-:-:S03]  /*0450*/  UMOV UR4, URZ ;  /* 0x000000ff00047c82 */ /* 0x000fc60008000000 */
[----:B--234-:R-:W-:-:S07]  /*0460*/  IADD3 R4, PT, PT, R4, 0x20, RZ ;  /* 0x0000002004047810 */ /* 0x01cfce0007ffe0ff */
.L_x_7:
[----:B------:R-:W-:Y:S01]  /*0470*/  USHF.L.U32 UR8, UR4, 0x2, URZ ;  /* 0x0000000204087899 */ /* 0x000fe200080006ff */
[----:B------:R-:W-:Y:S01]  /*0480*/  IMAD.U32 R8, RZ, RZ, UR14 ;  /* 0x0000000eff087e24 */ /* 0x000fe2000f8e00ff */
[----:B------:R-:W-:Y:S01]  /*0490*/  USHF.L.U64.HI UR9, UR4, 0x2, UR5 ;  /* 0x0000000204097899 */ /* 0x000fe20008010205 */
[----:B------:R-:W-:Y:S01]  /*04a0*/  MOV R9, UR15 ;  /* 0x0000000f00097c02 */ /* 0x000fe20008000f00 */
[----:B------:R-:W-:Y:S01]  /*04b0*/  ULOP3.LUT UR8, UR8, 0xffffffc0, URZ, 0xc0, !UPT ;  /* 0xffffffc008087892 */ /* 0x000fe2000f8ec0ff */
[----:B------:R-:W1:Y:S01]  /*04c0*/  LDS R27, [R4+-0x20] ;  /* 0xffffe000041b7984 */ /* 0x000e620000000800 */
[----:B------:R-:W-:Y:S02]  /*04d0*/  ULOP3.LUT UR9, UR9, 0x3, URZ, 0xc0, !UPT ;  /* 0x0000000309097892 */ /* 0x000fe4000f8ec0ff */
[----:B------:R-:W-:Y:S01]  /*04e0*/  UIADD3 UR8, UP1, UPT, UR8, UR18, URZ ;  /* 0x0000001208087290 */ /* 0x000fe2000ff3e0ff */
[----:B------:R-:W1:Y:S03]  /*04f0*/  LDG.E R20, desc[UR12][R8.64] ;  /* 0x0000000c08147981 */ /* 0x000e66000c1e1900 */
[----:B------:R-:W-:Y:S01]  /*0500*/  UIADD3.X UR9, UPT, UPT, UR9, UR19, URZ, UP1, !UPT ;  /* 0x0000001309097290 */ /* 0x000fe20008ffe4ff */
[----:B------:R-:W2:Y:S01]  /*0510*/  LDS R26, [R4+-0x1c] ;  /* 0xffffe400041a7984 */ /* 0x000ea20000000800 */
[----:B------:R-:W-:-:S03]  /*0520*/  MOV R2, UR8 ;  /* 0x0000000800027c02 */ /* 0x000fc60008000f00 */
[----:B------:R-:W3:Y:S01]  /*0530*/  LDS R24, [R4+-0x18] ;  /* 0xffffe80004187984 */ /* 0x000ee20000000800 */
[----:B------:R-:W-:-:S03]  /*0540*/  IMAD.U32 R3, RZ, RZ, UR9 ;  /* 0x00000009ff037e24 */ /* 0x000fc6000f8e00ff */
[----:B------:R-:W4:Y:S04]  /*0550*/  LDS R23, [R4+-0x14] ;  /* 0xffffec0004177984 */ /* 0x000f280000000800 */
[----:B------:R-:W2:Y:S04]  /*0560*/  LDG.E R22, desc[UR12][R2.64+0x4] ;  /* 0x0000040c02167981 */ /* 0x000ea8000c1e1900 */
[----:B------:R-:W3:Y:S04]  /*0570*/  LDG.E R21, desc[UR12][R2.64+0x8] ;  /* 0x0000080c02157981 */ /* 0x000ee8000c1e1900 */
[----:B------:R-:W4:Y:S04]  /*0580*/  LDG.E R16, desc[UR12][R2.64+0xc] ;  /* 0x00000c0c02107981 */ /* 0x000f28000c1e1900 */
[----:B------:R-:W5:Y:S04]  /*0590*/  LDG.E R10, desc[UR12][R2.64+0x10] ;  /* 0x0000100c020a7981 */ /* 0x000f68000c1e1900 */
[----:B------:R-:W5:Y:S04]  /*05a0*/  LDG.E R7, desc[UR12][R2.64+0x14] ;  /* 0x0000140c02077981 */ /* 0x000f68000c1e1900 */
[----:B0-----:R-:W5:Y:S04]  /*05b0*/  LDG.E R5, desc[UR12][R2.64+0x18] ;  /* 0x0000180c02057981 */ /* 0x001f68000c1e1900 */
[----:B------:R-:W5:Y:S04]  /*05c0*/  LDG.E R15, desc[UR12][R2.64+0x1c] ;  /* 0x00001c0c020f7981 */ /* 0x000f68000c1e1900 */
[----:B------:R-:W5:Y:S04]  /*05d0*/  LDG.E R14, desc[UR12][R2.64+0x20] ;  /* 0x0000200c020e7981 */ /* 0x000f68000c1e1900 */
[----:B------:R-:W5:Y:S04]  /*05e0*/  LDG.E R13, desc[UR12][R2.64+0x24] ;  /* 0x0000240c020d7981 */ /* 0x000f68000c1e1900 */
[----:B------:R-:W5:Y:S04]  /*05f0*/  LDG.E R12, desc[UR12][R2.64+0x28] ;  /* 0x0000280c020c7981 */ /* 0x000f68000c1e1900 */
[----:B------:R-:W5:Y:S04]  /*0600*/  LDG.E R11, desc[UR12][R2.64+0x2c] ;  /* 0x00002c0c020b7981 */ /* 0x000f68000c1e1900 */
[----:B------:R-:W5:Y:S04]  /*0610*/  LDG.E R9, desc[UR12][R2.64+0x30] ;  /* 0x0000300c02097981 */ /* 0x000f68000c1e1900 */
[----:B------:R-:W5:Y:S04]  /*0620*/  LDG.E R8, desc[UR12][R2.64+0x34] ;  /* 0x0000340c02087981 */ /* 0x000f68000c1e1900 */
[----:B------:R-:W5:Y:S04]  /*0630*/  LDG.E R6, desc[UR12][R2.64+0x38] ;  /* 0x0000380c02067981 */ /* 0x000f68000c1e1900 */
[----:B------:R0:W5:Y:S04]  /*0640*/  LDG.E R17, desc[UR12][R2.64+0x3c] ;  /* 0x00003c0c02117981 */ /* 0x000168000c1e1900 */
[----:B------:R-:W5:Y:S04]  /*0650*/  LDS R19, [R4+-0x10] ;  /* 0xfffff00004137984 */ /* 0x000f680000000800 */
[----:B0-----:R-:W-:Y:S04]  /*0660*/  LDS R3, [R4] ;  /* 0x0000000004037984 */ /* 0x001fe80000000800 */
[----:B------:R-:W-:Y:S01]  /*0670*/  LDS R2, [R4+0x4] ;  /* 0x0000040004027984 */ /* 0x000fe20000000800 */
[----:B------:R-:W-:-:S04]  /*0680*/  UIADD3 UR4, UP1, UPT, UR4, 0x10, URZ ;  /* 0x0000001004047890 */ /* 0x000fc8000ff3e0ff */
[----:B------:R-:W-:Y:S02]  /*0690*/  UIADD3.X UR5, UPT, UPT, URZ, UR5, URZ, UP1, !UPT ;  /* 0x00000005ff057290 */ /* 0x000fe40008ffe4ff */
[----:B------:R-:W-:-:S04]  /*06a0*/  UIADD3 UR8, UP1, UPT, UR4, -UR6, URZ ;  /* 0x8000000604087290 */ /* 0x000fc8000ff3e0ff */
[----:B------:R-:W-:Y:S02]  /*06b0*/  UIADD3.X UR9, UPT, UPT, UR5, ~UR11, URZ, UP1, !UPT ;  /* 0x8000000b05097290 */ /* 0x000fe40008ffe4ff */
[----:B------:R-:W-:-:S04]  /*06c0*/  UISETP.NE.U32.AND UP1, UPT, UR8, URZ, UPT ;  /* 0x000000ff0800728c */ /* 0x000fc8000bf25070 */
[----:B------:R-:W-:Y:S02]  /*06d0*/  UISETP.NE.AND.EX UP1, UPT, UR9, URZ, UPT, UP1 ;  /* 0x000000ff0900728c */ /* 0x000fe4000bf25310 */
[----:B------:R-:W-:-:S04]  /*06e0*/  UIADD3 UR14, UP2, UPT, UR14, 0x40, URZ ;  /* 0x000000400e0e7890 */ /* 0x000fc8000ff5e0ff */
[----:B------:R-:W-:Y:S01]  /*06f0*/  UIADD3.X UR15, UPT, UPT, URZ, UR15, URZ, UP2, !UPT ;  /* 0x0000000fff0f7290 */ /* 0x000fe200097fe4ff */
[----:B-1----:R-:W-:Y:S02]  /*0700*/  FFMA R27, R27, R20, R18 ;  /* 0x000000141b1b7223 */ /* 0x002fe40000000012 */
[----:B------:R-:W0:Y:S04]  /*0710*/  LDS R20, [R4+-0xc] ;  /* 0xfffff40004147984 */ /* 0x000e280000000800 */
[----:B------:R-:W1:Y:S01]  /*0720*/  LDS R18, [R4+-0x8] ;  /* 0xfffff80004127984 */ /* 0x000e620000000800 */
[----:B--2---:R-:W-:-:S03]  /*0730*/  FFMA R27, R26, R22, R27 ;  /* 0x000000161a1b7223 */ /* 0x004fc6000000001b */
[----:B------:R-:W2:Y:S01]  /*0740*/  LDS R22, [R4+-0x4] ;  /* 0xfffffc0004167984 */ /* 0x000ea20000000800 */
[----:B---3--:R-:W-:-:S03]  /*0750*/  FFMA R24, R24, R21, R27 ;  /* 0x0000001518187223 */ /* 0x008fc6000000001b */
[----:B------:R-:W3:Y:S01]  /*0760*/  LDS R21, [R4+0x8] ;  /* 0x0000080004157984 */ /* 0x000ee20000000800 */
[----:B----4-:R-:W-:-:S03]  /*0770*/  FFMA R26, R23, R16, R24 ;  /* 0x00000010171a7223 */ /* 0x010fc60000000018 */
[----:B------:R-:W4:Y:S04]  /*0780*/  LDS R24, [R4+0xc] ;  /* 0x00000c0004187984 */ /* 0x000f280000000800 */
[----:B------:R-:W4:Y:S01]  /*0790*/  LDS R16, [R4+0x10] ;  /* 0x0000100004107984 */ /* 0x000f220000000800 */
[----:B-----5:R-:W-:-:S03]  /*07a0*/  FFMA R27, R19, R10, R26 ;  /* 0x0000000a131b7223 */ /* 0x020fc6000000001a */
[----:B------:R-:W5:Y:S04]  /*07b0*/  LDS R23, [R4+0x14] ;  /* 0x0000140004177984 */ /* 0x000f680000000800 */
[----:B------:R-:W5:Y:S01]  /*07c0*/  LDS R19, [R4+0x18] ;  /* 0x0000180004137984 */ /* 0x000f620000000800 */
[----:B0-----:R-:W-:-:S03]  /*07d0*/  FFMA R7, R20, R7, R27 ;  /* 0x0000000714077223 */ /* 0x001fc6000000001b */
[----:B------:R0:W0:Y:S01]  /*07e0*/  LDS R10, [R4+0x1c] ;  /* 0x00001c00040a7984 */ /* 0x0000220000000800 */
[----:B-1----:R-:W-:-:S04]  /*07f0*/  FFMA R5, R18, R5, R7 ;  /* 0x0000000512057223 */ /* 0x002fc80000000007 */
[----:B--2---:R-:W-:-:S04]  /*0800*/  FFMA R22, R22, R15, R5 ;  /* 0x0000000f16167223 */ /* 0x004fc80000000005 */
[----:B------:R-:W-:-:S04]  /*0810*/  FFMA R3, R3, R14, R22 ;  /* 0x0000000e03037223 */ /* 0x000fc80000000016 */
[----:B------:R-:W-:-:S04]  /*0820*/  FFMA R2, R2, R13, R3 ;  /* 0x0000000d02027223 */ /* 0x000fc80000000003 */
[----:B---3--:R-:W-:-:S04]  /*0830*/  FFMA R21, R21, R12, R2 ;  /* 0x0000000c15157223 */ /* 0x008fc80000000002 */
[----:B----4-:R-:W-:-:S04]  /*0840*/  FFMA R11, R24, R11, R21 ;  /* 0x0000000b180b7223 */ /* 0x010fc80000000015 */
[----:B------:R-:W-:-:S04]  /*0850*/  FFMA R16, R16, R9, R11 ;  /* 0x0000000910107223 */ /* 0x000fc8000000000b */
[----:B-----5:R-:W-:-:S04]  /*0860*/  FFMA R8, R23, R8, R16 ;  /* 0x0000000817087223 */ /* 0x020fc80000000010 */
[----:B------:R-:W-:Y:S01]  /*0870*/  FFMA R19, R19, R6, R8 ;  /* 0x0000000613137223 */ /* 0x000fe20000000008 */
[----:B0-----:R-:W-:-:S03]  /*0880*/  IADD3 R4, PT, PT, R4, 0x40, RZ ;  /* 0x0000004004047810 */ /* 0x001fc60007ffe0ff */
[----:B------:R-:W-:Y:S01]  /*0890*/  FFMA R18, R10, R17, R19 ;  /* 0x000000110a127223 */ /* 0x000fe20000000013 */
[----:B------:R-:W-:Y:S06]  /*08a0*/  BRA.U UP1, `(.L_x_7) ;  /* 0xfffffff901f07547 */ /* 0x000fec000b83ffff */
.L_x_6:
[----:B------:R-:W-:Y:S05]  /*08b0*/  BRA.U !UP0, `(.L_x_5) ;  /* 0x0000000508bc7547 */ /* 0x000fea000b800000 */
[----:B------:R-:W-:Y:S02]  /*08c0*/  UISETP.GE.U32.AND UP1, UPT, UR16, 0x8, UPT ;  /* 0x000000081000788c */ /* 0x000fe4000bf26070 */
[----:B------:R-:W-:Y:S02]  /*08d0*/  ULOP3.LUT UR14, UR10, 0x7, URZ, 0xc0, !UPT ;  /* 0x000000070a0e7892 */ /* 0x000fe4000f8ec0ff */
[----:B------:R-:W-:Y:S02]  /*08e0*/  UISETP.GE.U32.AND.EX UP1, UPT, URZ, URZ, UPT, UP1 ;  /* 0x000000ffff00728c */ /* 0x000fe4000bf26110 */
[----:B------:R-:W-:-:S04]  /*08f0*/  UISETP.NE.U32.AND UP0, UPT, UR14, URZ, UPT ;  /* 0x000000ff0e00728c */ /* 0x000fc8000bf05070 */
[----:B------:R-:W-:-:S03]  /*0900*/  UISETP.NE.AND.EX UP0, UPT, URZ, URZ, UPT, UP0 ;  /* 0x000000ffff00728c */ /* 0x000fc6000bf05300 */
[----:B------:R-:W-:Y:S08]  /*0910*/  BRA.U !UP1, `(.L_x_8) ;  /* 0x0000000109b07547 */ /* 0x000ff0000b800000 */
[----:B------:R-:W1:Y:S01]  /*0920*/  LDCU.64 UR8, c[0x0][0x388] ;  /* 0x00007100ff0877ac */ /* 0x000e620008000a00 */
[----:B------:R-:W-:Y:S02]  /*0930*/  USHF.L.U32 UR4, UR6, 0x2, URZ ;  /* 0x0000000206047899 */ /* 0x000fe400080006ff */
[----:B------:R-:W-:-:S04]  /*0940*/  USHF.L.U64.HI UR7, UR6, 0x2, UR7 ;  /* 0x0000000206077899 */ /* 0x000fc80008010207 */
[----:B------:R-:W-:Y:S02]  /*0950*/  ULOP3.LUT UR5, UR7, 0x3, URZ, 0xc0, !UPT ;  /* 0x0000000307057892 */ /* 0x000fe4000f8ec0ff */
[----:B-1----:R-:W-:Y:S02]  /*0960*/  UIADD3 UR11, UP1, UPT, UR4, UR8, URZ ;  /* 0x00000008040b7290 */ /* 0x002fe4000ff3e0ff */
[----:B------:R-:W-:Y:S02]  /*0970*/  ULOP3.LUT UR4, UR4, 0xfffffffc, URZ, 0xc0, !UPT ;  /* 0xfffffffc04047892 */ /* 0x000fe4000f8ec0ff */
[----:B------:R-:W-:Y:S02]  /*0980*/  UIADD3.X UR7, UPT, UPT, UR7, UR9, URZ, UP1, !UPT ;  /* 0x0000000907077290 */ /* 0x000fe40008ffe4ff */
[----:B------:R-:W-:Y:S01]  /*0990*/  UIADD3 UR4, UP1, UPT, UR4, UR8, URZ ;  /* 0x0000000804047290 */ /* 0x000fe2000ff3e0ff */
[----:B------:R-:W-:-:S03]  /*09a0*/  MOV R4, UR11 ;  /* 0x0000000b00047c02 */ /* 0x000fc60008000f00 */
[----:B------:R-:W-:Y:S01]  /*09b0*/  UIADD3.X UR5, UPT, UPT, UR5, UR9, URZ, UP1, !UPT ;  /* 0x0000000905057290 */ /* 0x000fe20008ffe4ff */
[----:B0-----:R-:W-:Y:S01]  /*09c0*/  IMAD.U32 R5, RZ, RZ, UR7 ;  /* 0x00000007ff057e24 */ /* 0x001fe2000f8e00ff */
[----:B------:R-:W-:-:S04]  /*09d0*/  MOV R2, UR4 ;  /* 0x0000000400027c02 */ /* 0x000fc80008000f00 */
[----:B------:R-:W-:Y:S01]  /*09e0*/  MOV R3, UR5 ;  /* 0x0000000500037c02 */ /* 0x000fe20008000f00 */
[----:B------:R0:W2:Y:S04]  /*09f0*/  LDG.E R6, desc[UR12][R4.64] ;  /* 0x0000000c04067981 */ /* 0x0000a8000c1e1900 */
[----:B------:R-:W3:Y:S04]  /*0a00*/  LDG.E R7, desc[UR12][R2.64+0x4] ;  /* 0x0000040c02077981 */ /* 0x000ee8000c1e1900 */
[----:B------:R-:W4:Y:S04]  /*0a10*/  LDG.E R9, desc[UR12][R2.64+0x8] ;  /* 0x0000080c02097981 */ /* 0x000f28000c1e1900 */
[----:B------:R-:W5:Y:S04]  /*0a20*/  LDG.E R11, desc[UR12][R2.64+0xc] ;  /* 0x00000c0c020b7981 */ /* 0x000f68000c1e1900 */
[----:B------:R-:W5:Y:S04]  /*0a30*/  LDG.E R13, desc[UR12][R2.64+0x10] ;  /* 0x0000100c020d7981 */ /* 0x000f68000c1e1900 */
[----:B------:R-:W5:Y:S04]  /*0a40*/  LDG.E R15, desc[UR12][R2.64+0x14] ;  /* 0x0000140c020f7981 */ /* 0x000f68000c1e1900 */
[----:B------:R-:W5:Y:S04]  /*0a50*/  LDG.E R16, desc[UR12][R2.64+0x18] ;  /* 0x0000180c02107981 */ /* 0x000f68000c1e1900 */
[----:B------:R1:W5:Y:S01]  /*0a60*/  LDG.E R19, desc[UR12][R2.64+0x1c] ;  /* 0x00001c0c02137981 */ /* 0x000362000c1e1900 */
[----:B------:R-:W1:Y:S01]  /*0a70*/  S2UR UR5, SR_CgaCtaId ;  /* 0x00000000000579c3 */ /* 0x000e620000008800 */
[----:B------:R-:W-:Y:S01]  /*0a80*/  UMOV UR4, 0x400 ;  /* 0x0000040000047882 */ /* 0x000fe20000000000 */
[----:B0-----:R-:W-:Y:S01]  /*0a90*/  VIADD R4, R0, UR6 ;  /* 0x0000000600047c36 */ /* 0x001fe20008000000 */
[----:B------:R-:W-:Y:S01]  /*0aa0*/  UIADD3 UR6, UPT, UPT, UR6, 0x8, URZ ;  /* 0x0000000806067890 */ /* 0x000fe2000fffe0ff */
[----:B------:R-:W-:Y:S01]  /*0ab0*/  UMOV UR7, URZ ;  /* 0x000000ff00077c82 */ /* 0x000fe20008000000 */
[----:B-1----:R-:W-:-:S06]  /*0ac0*/  ULEA UR4, UR5, UR4, 0x18 ;  /* 0x0000000405047291 */ /* 0x002fcc000f8ec0ff */
[----:B------:R-:W-:-:S05]  /*0ad0*/  LEA R4, R4, UR4, 0x2 ;  /* 0x0000000404047c11 */ /* 0x000fca000f8e10ff */
[----:B------:R-:W2:Y:S04]  /*0ae0*/  LDS R5, [R4] ;  /* 0x0000000004057984 */ /* 0x000ea80000000800 */
[----:B------:R-:W3:Y:S04]  /*0af0*/  LDS R8, [R4+0x4] ;  /* 0x0000040004087984 */ /* 0x000ee80000000800 */
[----:B------:R-:W4:Y:S04]  /*0b00*/  LDS R10, [R4+0x8] ;  /* 0x00000800040a7984 */ /* 0x000f280000000800 */
[----:B------:R-:W5:Y:S04]  /*0b10*/  LDS R12, [R4+0xc] ;  /* 0x00000c00040c7984 */ /* 0x000f680000000800 */
[----:B------:R-:W0:Y:S04]  /*0b20*/  LDS R14, [R4+0x10] ;  /* 0x00001000040e7984 */ /* 0x000e280000000800 */
[----:B------:R-:W1:Y:S04]  /*0b30*/  LDS R2, [R4+0x14] ;  /* 0x0000140004027984 */ /* 0x000e680000000800 */
[----:B------:R-:W1:Y:S04]  /*0b40*/  LDS R3, [R4+0x18] ;  /* 0x0000180004037984 */ /* 0x000e680000000800 */
[----:B------:R-:W1:Y:S01]  /*0b50*/  LDS R17, [R4+0x1c] ;  /* 0x00001c0004117984 */ /* 0x000e620000000800 */
[----:B--2---:R-:W-:-:S04]  /*0b60*/  FFMA R5, R5, R6, R18 ;  /* 0x0000000605057223 */ /* 0x004fc80000000012 */
[----:B---3--:R-:W-:-:S04]  /*0b70*/  FFMA R5, R8, R7, R5 ;  /* 0x0000000708057223 */ /* 0x008fc80000000005 */
[----:B----4-:R-:W-:-:S04]  /*0b80*/  FFMA R5, R10, R9, R5 ;  /* 0x000000090a057223 */ /* 0x010fc80000000005 */
[----:B-----5:R-:W-:-:S04]  /*0b90*/  FFMA R5, R12, R11, R5 ;  /* 0x0000000b0c057223 */ /* 0x020fc80000000005 */
[----:B0-----:R-:W-:-:S04]  /*0ba0*/  FFMA R5, R14, R13, R5 ;  /* 0x0000000d0e057223 */ /* 0x001fc80000000005 */
[----:B-1----:R-:W-:-:S04]  /*0bb0*/  FFMA R2, R2, R15, R5 ;  /* 0x0000000f02027223 */ /* 0x002fc80000000005 */
[----:B------:R-:W-:-:S04]  /*0bc0*/  FFMA R2, R3, R16, R2 ;  /* 0x0000001003027223 */ /* 0x000fc80000000002 */
[----:B------:R-:W-:-:S07]  /*0bd0*/  FFMA R18, R17, R19, R2 ;  /* 0x0000001311127223 */ /* 0x000fce0000000002 */
.L_x_8:
[----:B------:R-:W-:Y:S05]  /*0be0*/  BRA.U !UP0, `(.L_x_5) ;  /* 0x0000000108f07547 */ /* 0x000fea000b800000 */
[----:B------:R-:W-:Y:S02]  /*0bf0*/  UISETP.GE.U32.AND UP1, UPT, UR14, 0x4, UPT ;  /* 0x000000040e00788c */ /* 0x000fe4000bf26070 */
[----:B------:R-:W-:Y:S02]  /*0c00*/  ULOP3.LUT UR5, UR10, 0x3, URZ, 0xc0, !UPT ;  /* 0x000000030a057892 */ /* 0x000fe4000f8ec0ff */
[----:B------:R-:W-:Y:S02]  /*0c10*/  UISETP.GE.U32.AND.EX UP1, UPT, URZ, URZ, UPT, UP1 ;  /* 0x000000ffff00728c */ /* 0x000fe4000bf26110 */
[----:B------:R-:W-:Y:S01]  /*0c20*/  UISETP.NE.U32.AND UP0, UPT, UR5, URZ, UPT ;  /* 0x000000ff0500728c */ /* 0x000fe2000bf05070 */
[----:B------:R-:W-:-:S03]  /*0c30*/  UMOV UR4, URZ ;  /* 0x000000ff00047c82 */ /* 0x000fc60008000000 */
[----:B------:R-:W-:-:S03]  /*0c40*/  UISETP.NE.AND.EX UP0, UPT, UR4, URZ, UPT, UP0 ;  /* 0x000000ff0400728c */ /* 0x000fc6000bf05300 */
        /* <DEDUP_REMOVED lines=11> */
[----:B------:R-:W-:Y:S01]  /*0d00*/  MOV R3, UR7 ;  /* 0x0000000700037c02 */ /* 0x000fe20008000f00 */
[----:B------:R-:W-:-:S04]  /*0d10*/  IMAD.U32 R4, RZ, RZ, UR8 ;  /* 0x00000008ff047e24 */ /* 0x000fc8000f8e00ff */
[----:B0-----:R-:W-:Y:S01]  /*0d20*/  MOV R5, UR9 ;  /* 0x0000000900057c02 */ /* 0x001fe20008000f00 */
[----:B------:R0:W2:Y:S04]  /*0d30*/  LDG.E R2, desc[UR12][R2.64] ;  /* 0x0000000c02027981 */ /* 0x0000a8000c1e1900 */
[----:B------:R-:W3:Y:S04]  /*0d40*/  LDG.E R8, desc[UR12][R4.64+0x4] ;  /* 0x0000040c04087981 */ /* 0x000ee8000c1e1900 */
[----:B------:R-:W4:Y:S04]  /*0d50*/  LDG.E R10, desc[UR12][R4.64+0x8] ;  /* 0x0000080c040a7981 */ /* 0x000f28000c1e1900 */
[----:B------:R-:W5:Y:S01]  /*0d60*/  LDG.E R12, desc[UR12][R4.64+0xc] ;  /* 0x00000c0c040c7981 */ /* 0x000f62000c1e1900 */
[----:B------:R-:W1:Y:S01]  /*0d70*/  S2UR UR8, SR_CgaCtaId ;  /* 0x00000000000879c3 */ /* 0x000e620000008800 */
[----:B------:R-:W-:Y:S01]  /*0d80*/  UMOV UR7, 0x400 ;  /* 0x0000040000077882 */ /* 0x000fe20000000000 */
[----:B------:R-:W-:Y:S01]  /*0d90*/  IADD3 R6, PT, PT, R0, UR6, RZ ;  /* 0x0000000600067c10 */ /* 0x000fe2000fffe0ff */
[----:B------:R-:W-:-:S02]  /*0da0*/  UIADD3 UR6, UPT, UPT, UR6, 0x4, URZ ;  /* 0x0000000406067890 */ /* 0x000fc4000fffe0ff */
[----:B-1----:R-:W-:-:S06]  /*0db0*/  ULEA UR7, UR8, UR7, 0x18 ;  /* 0x0000000708077291 */ /* 0x002fcc000f8ec0ff */
[----:B------:R-:W-:Y:S01]  /*0dc0*/  LEA R6, R6, UR7, 0x2 ;  /* 0x0000000706067c11 */ /* 0x000fe2000f8e10ff */
[----:B------:R-:W-:-:S04]  /*0dd0*/  UMOV UR7, URZ ;  /* 0x000000ff00077c82 */ /* 0x000fc80008000000 */
[----:B------:R-:W2:Y:S04]  /*0de0*/  LDS R7, [R6] ;  /* 0x0000000006077984 */ /* 0x000ea80000000800 */
[----:B------:R-:W3:Y:S04]  /*0df0*/  LDS R9, [R6+0x4] ;  /* 0x0000040006097984 */ /* 0x000ee80000000800 */
[----:B0-----:R-:W4:Y:S04]  /*0e00*/  LDS R3, [R6+0x8] ;  /* 0x0000080006037984 */ /* 0x001f280000000800 */
[----:B------:R-:W5:Y:S01]  /*0e10*/  LDS R11, [R6+0xc] ;  /* 0x00000c00060b7984 */ /* 0x000f620000000800 */
[----:B--2---:R-:W-:-:S04]  /*0e20*/  FFMA R2, R7, R2, R18 ;  /* 0x0000000207027223 */ /* 0x004fc80000000012 */
[----:B---3--:R-:W-:-:S04]  /*0e30*/  FFMA R2, R9, R8, R2 ;  /* 0x0000000809027223 */ /* 0x008fc80000000002 */
[----:B----4-:R-:W-:-:S04]  /*0e40*/  FFMA R2, R3, R10, R2 ;  /* 0x0000000a03027223 */ /* 0x010fc80000000002 */
[----:B-----5:R-:W-:-:S07]  /*0e50*/  FFMA R18, R11, R12, R2 ;  /* 0x0000000c0b127223 */ /* 0x020fce0000000002 */
.L_x_9:
[----:B------:R-:W-:Y:S05]  /*0e60*/  BRA.U !UP0, `(.L_x_5) ;  /* 0x0000000108507547 */ /* 0x000fea000b800000 */
[----:B------:R-:W1:Y:S01]  /*0e70*/  S2UR UR9, SR_CgaCtaId ;  /* 0x00000000000979c3 */ /* 0x000e620000008800 */
[----:B------:R-:W-:Y:S01]  /*0e80*/  UMOV UR8, 0x400 ;  /* 0x0000040000087882 */ /* 0x000fe20000000000 */
[----:B------:R-:W2:Y:S02]  /*0e90*/  LDCU.64 UR10, c[0x0][0x388] ;  /* 0x00007100ff0a77ac */ /* 0x000ea40008000a00 */
[----:B-12---:R-:W-:-:S12]  /*0ea0*/  ULEA UR8, UR9, UR8, 0x18 ;  /* 0x0000000809087291 */ /* 0x006fd8000f8ec0ff */
.L_x_10:
[----:B------:R-:W-:-:S04]  /*0eb0*/  ULEA UR9, UP0, UR6, UR10, 0x2 ;  /* 0x0000000a06097291 */ /* 0x000fc8000f8010ff */
[----:B------:R-:W-:Y:S02]  /*0ec0*/  ULEA.HI.X UR7, UR6, UR11, UR7, 0x2, UP0 ;  /* 0x0000000b06077291 */ /* 0x000fe400080f1407 */
[----:B------:R-:W-:-:S04]  /*0ed0*/  IMAD.U32 R2, RZ, RZ, UR9 ;  /* 0x00000009ff027e24 */ /* 0x000fc8000f8e00ff */
[----:B------:R-:W-:-:S05]  /*0ee0*/  MOV R3, UR7 ;  /* 0x0000000700037c02 */ /* 0x000fca0008000f00 */
[----:B------:R-:W2:Y:S01]  /*0ef0*/  LDG.E R2, desc[UR12][R2.64] ;  /* 0x0000000c02027981 */ /* 0x000ea2000c1e1900 */
[----:B------:R-:W-:Y:S01]  /*0f00*/  IADD3 R4, PT, PT, R0, UR6, RZ ;  /* 0x0000000600047c10 */ /* 0x000fe2000fffe0ff */
[----:B------:R-:W-:Y:S02]  /*0f10*/  UIADD3 UR5, UP0, UPT, UR5, -0x1, URZ ;  /* 0xffffffff05057890 */ /* 0x000fe4000ff1e0ff */
[----:B------:R-:W-:Y:S01]  /*0f20*/  UIADD3 UR6, UPT, UPT, UR6, 0x1, URZ ;  /* 0x0000000106067890 */ /* 0x000fe2000fffe0ff */
[----:B------:R-:W-:Y:S01]  /*0f30*/  LEA R4, R4, UR8, 0x2 ;  /* 0x0000000804047c11 */ /* 0x000fe2000f8e10ff */
[----:B------:R-:W-:Y:S02]  /*0f40*/  UIADD3.X UR4, UPT, UPT, UR4, -0x1, URZ, UP0, !UPT ;  /* 0xffffffff04047890 */ /* 0x000fe400087fe4ff */
[----:B------:R-:W-:Y:S02]  /*0f50*/  UISETP.NE.U32.AND UP0, UPT, UR5, URZ, UPT ;  /* 0x000000ff0500728c */ /* 0x000fe4000bf05070 */
[----:B0-----:R-:W2:Y:S01]  /*0f60*/  LDS R5, [R4] ;  /* 0x0000000004057984 */ /* 0x001ea20000000800 */
[----:B------:R-:W-:Y:S01]  /*0f70*/  UMOV UR7, URZ ;  /* 0x000000ff00077c82 */ /* 0x000fe20008000000 */
[----:B------:R-:W-:Y:S01]  /*0f80*/  UISETP.NE.AND.EX UP0, UPT, UR4, URZ, UPT, UP0 ;  /* 0x000000ff0400728c */ /* 0x000fe2000bf05300 */
[----:B--2---:R-:W-:-:S08]  /*0f90*/  FFMA R18, R5, R2, R18 ;  /* 0x0000000205127223 */ /* 0x004fd00000000012 */
[----:B------:R-:W-:Y:S05]  /*0fa0*/  BRA.U UP0, `(.L_x_10) ;  /* 0xfffffffd00c07547 */ /* 0x000fea000b83ffff */
.L_x_5:
[----:B------:R-:W1:Y:S02]  /*0fb0*/  LDCU.64 UR4, c[0x0][0x390] ;  /* 0x00007200ff0477ac */ /* 0x000e640008000a00 */
[----:B-1----:R-:W-:-:S04]  /*0fc0*/  LEA R2, P0, R25, UR4, 0x2 ;  /* 0x0000000419027c11 */ /* 0x002fc8000f8010ff */
[----:B------:R-:W-:-:S05]  /*0fd0*/  LEA.HI.X R3, R25, UR5, RZ, 0x2, P0 ;  /* 0x0000000519037c11 */ /* 0x000fca00080f14ff */
[----:B------:R-:W-:Y:S01]  /*0fe0*/  STG.E desc[UR12][R2.64], R18 ;  /* 0x0000001202007986 */ /* 0x000fe2000c10190c */
[----:B------:R-:W-:Y:S05]  /*0ff0*/  EXIT ;  /* 0x000000000000794d */ /* 0x000fea0003800000 */
.L_x_11:
[----:B------:R-:W-:-:S00]  /*1000*/  BRA `(.L_x_11) ;  /* 0xfffffffc00fc7947 */ /* 0x000fc0000383ffff */
[----:B------:R-:W-:-:S00]  /*1010*/  NOP ;  /* 0x0000000000007918 */ /* 0x000fc00000000000 */
        /* <DEDUP_REMOVED lines=14> */
.L_x_12:


//--------------------- .nv.shared._Z10ConvKernelPKfS0_Pfmm --------------------------
	.section	.nv.shared._Z10ConvKernelPKfS0_Pfmm,"aw",@nobits
	.sectionflags	@""
	.align	16
	.zero		1024


//--------------------- .nv.shared.reserved.0     --------------------------
	.section	.nv.shared.reserved.0,"aw",@nobits
	.weak		__nv_reservedSMEM_offset_0_alias
	.size		__nv_reservedSMEM_offset_0_alias, 0, 64
	.other		__nv_reservedSMEM_offset_0_alias,@"STO_CUDA_RESERVED_SHARED STV_DEFAULT"
__nv_reservedSMEM_offset_0_alias:
	.zero		0
	.zero		64


//--------------------- .nv.constant0._Z10ConvKernelPKfS0_Pfmm --------------------------
	.section	.nv.constant0._Z10ConvKernelPKfS0_Pfmm,"a",@progbits
	.sectionflags	@""
	.align	4
.nv.constant0._Z10ConvKernelPKfS0_Pfmm:
	.zero		936


//--------------------- SYMBOLS --------------------------

	.type		.nv.reservedSmem.offset0,@object
	.size		.nv.reservedSmem.offset0,0x4
	.type		.nv.reservedSmem.cap,@object
	.size		.nv.reservedSmem.cap,0x4
